	.headerflags	@"EF_CUDA_TEXMODE_UNIFIED EF_CUDA_64BIT_ADDRESS EF_CUDA_ACCELERATORS EF_CUDA_SM90 EF_CUDA_VIRTUAL_SM(EF_CUDA_SM90)"
	.elftype	@"ET_EXEC"


//--------------------- .nv.info                  --------------------------
	.section	.nv.info,"",@"SHT_CUDA_INFO"
	.align	4


	//----- nvinfo : EIATTR_REGCOUNT
	.align		4
        /*0000*/ 	.byte	0x04, 0x2f
        /*0002*/ 	.short	(.L_1 - .L_0)
	.align		4
.L_0:
        /*0004*/ 	.word	index@(triton_poi_fused__to_copy_add_arange_clamp_mul_sub_62)
        /*0008*/ 	.word	0x0000000c


	//----- nvinfo : EIATTR_MIN_STACK_SIZE
	.align		4
.L_1:
        /*000c*/ 	.byte	0x04, 0x12
        /*000e*/ 	.short	(.L_3 - .L_2)
	.align		4
.L_2:
        /*0010*/ 	.word	index@(triton_poi_fused__to_copy_add_arange_clamp_mul_sub_62)
        /*0014*/ 	.word	0x00000000


	//----- nvinfo : EIATTR_FRAME_SIZE
	.align		4
.L_3:
        /*0018*/ 	.byte	0x04, 0x11
        /*001a*/ 	.short	(.L_5 - .L_4)
	.align		4
.L_4:
        /*001c*/ 	.word	index@(triton_poi_fused__to_copy_add_arange_clamp_mul_sub_62)
        /*0020*/ 	.word	0x00000000


	//----- nvinfo : EIATTR_MIN_STACK_SIZE
	.align		4
.L_5:
        /*0024*/ 	.byte	0x04, 0x12
        /*0026*/ 	.short	(.L_7 - .L_6)
	.align		4
.L_6:
        /*0028*/ 	.word	index@(triton_poi_fused__to_copy_add_arange_clamp_mul_sub_62)
        /*002c*/ 	.word	0x00000000
.L_7:


//--------------------- .nv.info.triton_poi_fused__to_copy_add_arange_clamp_mul_sub_62 --------------------------
	.section	.nv.info.triton_poi_fused__to_copy_add_arange_clamp_mul_sub_62,"",@"SHT_CUDA_INFO"
	.sectionflags	@""
	.align	4


	//----- nvinfo : EIATTR_CUDA_API_VERSION
	.align		4
        /*0000*/ 	.byte	0x04, 0x37
        /*0002*/ 	.short	(.L_9 - .L_8)
.L_8:
        /*0004*/ 	.word	0x0000007c


	//----- nvinfo : EIATTR_KPARAM_INFO
	.align		4
.L_9:
        /*0008*/ 	.byte	0x04, 0x17
        /*000a*/ 	.short	(.L_11 - .L_10)
.L_10:
        /*000c*/ 	.word	0x00000000
        /*0010*/ 	.short	0x0001
        /*0012*/ 	.short	0x0008
        /*0014*/ 	.byte	0x00, 0xf0, 0x11, 0x00


	//----- nvinfo : EIATTR_KPARAM_INFO
	.align		4
.L_11:
        /*0018*/ 	.byte	0x04, 0x17
        /*001a*/ 	.short	(.L_13 - .L_12)
.L_12:
        /*001c*/ 	.word	0x00000000
        /*0020*/ 	.short	0x0000
        /*0022*/ 	.short	0x0000
        /*0024*/ 	.byte	0x00, 0xf4, 0x21, 0x00


	//----- nvinfo : EIATTR_SPARSE_MMA_MASK
	.align		4
.L_13:
        /*0028*/ 	.byte	0x03, 0x50
        /*002a*/ 	.short	0x0000


	//----- nvinfo : EIATTR_MAXREG_COUNT
	.align		4
        /*002c*/ 	.byte	0x03, 0x1b
        /*002e*/ 	.short	0x00ff


	//----- nvinfo : EIATTR_EXIT_INSTR_OFFSETS
	.align		4
        /*0030*/ 	.byte	0x04, 0x1c
        /*0032*/ 	.short	(.L_15 - .L_14)


	//   ....[0]....
.L_14:
        /*0034*/ 	.word	0x00000190


	//   ....[1]....
        /*0038*/ 	.word	0x000001c0


	//----- nvinfo : EIATTR_REQNTID
	.align		4
.L_15:
        /*003c*/ 	.byte	0x04, 0x10
        /*003e*/ 	.short	(.L_17 - .L_16)
.L_16:
        /*0040*/ 	.word	0x00000020
        /*0044*/ 	.word	0x00000001
        /*0048*/ 	.word	0x00000001


	//----- nvinfo : EIATTR_CBANK_PARAM_SIZE
	.align		4
.L_17:
        /*004c*/ 	.byte	0x03, 0x19
        /*004e*/ 	.short	0x000c


	//----- nvinfo : EIATTR_PARAM_CBANK
	.align		4
        /*0050*/ 	.byte	0x04, 0x0a
        /*0052*/ 	.short	(.L_19 - .L_18)
	.align		4
.L_18:
        /*0054*/ 	.word	index@(.nv.constant0.triton_poi_fused__to_copy_add_arange_clamp_mul_sub_62)
        /*0058*/ 	.short	0x0210
        /*005a*/ 	.short	0x000c


	//----- nvinfo : EIATTR_SW_WAR
	.align		4
.L_19:
        /*005c*/ 	.byte	0x04, 0x36
        /*005e*/ 	.short	(.L_21 - .L_20)
.L_20:
        /*0060*/ 	.word	0x00000008
.L_21:


//--------------------- .nv.callgraph             --------------------------
	.section	.nv.callgraph,"",@"SHT_CUDA_CALLGRAPH"
	.align	4
	.sectionentsize	8
	.align		4
        /*0000*/ 	.word	0x00000000
	.align		4
        /*0004*/ 	.word	0xffffffff
	.align		4
        /*0008*/ 	.word	0x00000000
	.align		4
        /*000c*/ 	.word	0xfffffffe
	.align		4
        /*0010*/ 	.word	0x00000000
	.align		4
        /*0014*/ 	.word	0xfffffffd
	.align		4
        /*0018*/ 	.word	0x00000000
	.align		4
        /*001c*/ 	.word	0xfffffffc


//--------------------- .text.triton_poi_fused__to_copy_add_arange_clamp_mul_sub_62 --------------------------
	.section	.text.triton_poi_fused__to_copy_add_arange_clamp_mul_sub_62,"ax",@progbits
	.align	128
        .global         triton_poi_fused__to_copy_add_arange_clamp_mul_sub_62
        .type           triton_poi_fused__to_copy_add_arange_clamp_mul_sub_62,@function
        .size           triton_poi_fused__to_copy_add_arange_clamp_mul_sub_62,(.L_x_1 - triton_poi_fused__to_copy_add_arange_clamp_mul_sub_62)
        .other          triton_poi_fused__to_copy_add_arange_clamp_mul_sub_62,@"STO_CUDA_ENTRY STV_DEFAULT"
triton_poi_fused__to_copy_add_arange_clamp_mul_sub_62:
.text.triton_poi_fused__to_copy_add_arange_clamp_mul_sub_62:
[----:B------:R-:W0:Y:S02]  /*0000*/  LDC R1, c[0x0][0x28] ;  /* 0x00000a00ff017b82 */ /* 0x000e240000000800 */
[----:B------:R-:W1:Y:S01]  /*0010*/  S2R R0, SR_TID.X ;  /* 0x0000000000007919 */ /* 0x000e620000002100 */
[----:B------:R-:W-:Y:S01]  /*0020*/  HFMA2.MMA R3, -RZ, RZ, 1.5, 0 ;  /* 0x3e000000ff037435 */ /* 0x000fe200000001ff */
[----:B------:R-:W2:Y:S01]  /*0030*/  S2R R5, SR_CTAID.X ;  /* 0x0000000000057919 */ /* 0x000ea20000002500 */
[----:B-1----:R-:W-:-:S05]  /*0040*/  IMAD.SHL.U32 R0, R0, 0x2, RZ ;  /* 0x0000000200007824 */ /* 0x002fca00078e00ff */
[----:B------:R-:W-:-:S05]  /*0050*/  LOP3.LUT R0, R0, 0x3e, RZ, 0xc0, !PT ;  /* 0x0000003e00007812 */ /* 0x000fca00078ec0ff */
[----:B--2---:R-:W-:-:S05]  /*0060*/  IMAD R5, R5, 0x40, R0 ;  /* 0x0000004005057824 */ /* 0x004fca00078e0200 */
[----:B------:R-:W-:Y:S02]  /*0070*/  IADD3 R0, R5, 0x1, RZ ;  /* 0x0000000105007810 */ /* 0x000fe40007ffe0ff */
[----:B------:R-:W-:Y:S02]  /*0080*/  I2FP.F32.S32 R2, R5 ;  /* 0x0000000500027245 */ /* 0x000fe40000201400 */
[----:B------:R-:W-:Y:S02]  /*0090*/  I2FP.F32.S32 R0, R0 ;  /* 0x0000000000007245 */ /* 0x000fe40000201400 */
[----:B------:R-:W-:Y:S01]  /*00a0*/  ISETP.GE.AND P0, PT, R5, 0x40, PT ;  /* 0x000000400500780c */ /* 0x000fe20003f06270 */
[----:B------:R-:W-:Y:S02]  /*00b0*/  FADD R2, R2, 0.5 ;  /* 0x3f00000002027421 */ /* 0x000fe40000000000 */
[----:B------:R-:W-:Y:S02]  /*00c0*/  FADD R0, R0, 0.5 ;  /* 0x3f00000000007421 */ /* 0x000fe40000000000 */
[----:B------:R-:W-:-:S02]  /*00d0*/  FFMA R2, R2, R3, -0.5 ;  /* 0xbf00000002027423 */ /* 0x000fc40000000003 */
[----:B------:R-:W-:-:S03]  /*00e0*/  FFMA R0, R0, R3, -0.5 ;  /* 0xbf00000000007423 */ /* 0x000fc60000000003 */
[----:B------:R-:W-:Y:S02]  /*00f0*/  FMNMX R4, RZ, R2, !PT ;  /* 0x00000002ff047209 */ /* 0x000fe40007800000 */
[----:B------:R-:W1:Y:S01]  /*0100*/  LDC.64 R2, c[0x0][0x210] ;  /* 0x00008400ff027b82 */ /* 0x000e620000000a00 */
[----:B------:R-:W-:Y:S01]  /*0110*/  FMNMX R0, RZ, R0, !PT ;  /* 0x00000000ff007209 */ /* 0x000fe20007800000 */
[----:B------:R-:W2:Y:S08]  /*0120*/  F2I.TRUNC.NTZ R6, R4 ;  /* 0x0000000400067305 */ /* 0x000eb0000020f100 */
[----:B------:R-:W3:Y:S01]  /*0130*/  F2I.TRUNC.NTZ R7, R0 ;  /* 0x0000000000077305 */ /* 0x000ee2000020f100 */
[----:B--2---:R-:W-:-:S05]  /*0140*/  I2FP.F32.S32 R9, R6 ;  /* 0x0000000600097245 */ /* 0x004fca0000201400 */
[----:B------:R-:W-:Y:S01]  /*0150*/  FADD.SAT R6, R4, -R9 ;  /* 0x8000000904067221 */ /* 0x000fe20000002000 */
[----:B-1----:R-:W-:Y:S01]  /*0160*/  IMAD.WIDE R2, R5, 0x4, R2 ;  /* 0x0000000405027825 */ /* 0x002fe200078e0202 */
[----:B---3--:R-:W-:-:S05]  /*0170*/  I2FP.F32.S32 R7, R7 ;  /* 0x0000000700077245 */ /* 0x008fca0000201400 */
[----:B------:R-:W-:Y:S01]  /*0180*/  FADD.SAT R7, R0, -R7 ;  /* 0x8000000700077221 */ /* 0x000fe20000002000 */
[----:B------:R-:W-:Y:S06]  /*0190*/  @P0 EXIT ;  /* 0x000000000000094d */ /* 0x000fec0003800000 */
[----:B------:R-:W-:Y:S02]  /*01a0*/  ULDC.64 UR4, c[0x0][0x208] ;  /* 0x0000820000047ab9 */ /* 0x000fe40000000a00 */
[----:B------:R-:W-:Y:S01]  /*01b0*/  STG.E.64 desc[UR4][R2.64], R6 ;  /* 0x0000000602007986 */ /* 0x000fe2000c101b04 */
[----:B------:R-:W-:Y:S05]  /*01c0*/  EXIT ;  /* 0x000000000000794d */ /* 0x000fea0003800000 */
.L_x_0:
[----:B------:R-:W-:-:S00]  /*01d0*/  BRA `(.L_x_0) ;  /* 0xfffffffc00fc7947 */ /* 0x000fc0000383ffff */
[----:B------:R-:W-:-:S00]  /*01e0*/  NOP ;  /* 0x0000000000007918 */ /* 0x000fc00000000000 */
        /* <DEDUP_REMOVED lines=9> */
.L_x_1:


//--------------------- .nv.constant0.triton_poi_fused__to_copy_add_arange_clamp_mul_sub_62 --------------------------
	.section	.nv.constant0.triton_poi_fused__to_copy_add_arange_clamp_mul_sub_62,"a",@progbits
	.sectionflags	@""
	.align	4
.nv.constant0.triton_poi_fused__to_copy_add_arange_clamp_mul_sub_62:
	.zero		540
